//
// Generated by NVIDIA NVVM Compiler
//
// Compiler Build ID: CL-36424714
// Cuda compilation tools, release 13.0, V13.0.88
// Based on NVVM 20.0.0
//

.version 9.0
.target sm_100
.address_size 64

	// .globl	_Z12Add_matricesPA20_fS0_S0_

.visible .entry _Z12Add_matricesPA20_fS0_S0_(
	.param .u64 .ptr .align 1 _Z12Add_matricesPA20_fS0_S0__param_0,
	.param .u64 .ptr .align 1 _Z12Add_matricesPA20_fS0_S0__param_1,
	.param .u64 .ptr .align 1 _Z12Add_matricesPA20_fS0_S0__param_2
)
{
	.reg .pred 	%p<2>;
	.reg .b32 	%r<5>;
	.reg .b32 	%f<4>;
	.reg .b64 	%rd<15>;

	ld.param.u64 	%rd1, [_Z12Add_matricesPA20_fS0_S0__param_0];
	ld.param.u64 	%rd2, [_Z12Add_matricesPA20_fS0_S0__param_1];
	ld.param.u64 	%rd3, [_Z12Add_matricesPA20_fS0_S0__param_2];
	mov.u32 	%r1, %tid.x;
	mov.u32 	%r3, %tid.y;
	max.u32 	%r4, %r1, %r3;
	setp.gt.u32 	%p1, %r4, 19;
	@%p1 bra 	$L__BB0_2;
	cvta.to.global.u64 	%rd4, %rd1;
	cvta.to.global.u64 	%rd5, %rd2;
	cvta.to.global.u64 	%rd6, %rd3;
	mul.wide.u32 	%rd7, %r1, 80;
	add.s64 	%rd8, %rd4, %rd7;
	mul.wide.u32 	%rd9, %r3, 4;
	add.s64 	%rd10, %rd8, %rd9;
	ld.global.f32 	%f1, [%rd10];
	add.s64 	%rd11, %rd5, %rd7;
	add.s64 	%rd12, %rd11, %rd9;
	ld.global.f32 	%f2, [%rd12];
	add.f32 	%f3, %f1, %f2;
	add.s64 	%rd13, %rd6, %rd7;
	add.s64 	%rd14, %rd13, %rd9;
	st.global.f32 	[%rd14], %f3;
$L__BB0_2:
	ret;

}


// ===== COMPILED SASS (sm_100) =====

	.target	sm_100

	.elftype	@"ET_EXEC"


//--------------------- .note.nv.tkinfo           --------------------------
	.section	.note.nv.tkinfo,"",@"SHT_NOTE"
	.sectionflags	@"SHF_NOTE_NV_TKINFO"
	.tkinfo
        /*0018*/ 	.word	0x00000002
        /*0030*/ 	.string	""
        /*0030*/ 	.string	"ptxas"
        /*0030*/ 	.string	"Cuda compilation tools, release 13.0, V13.0.88"
        /*0030*/ 	.string	"Build cuda_13.0.r13.0/compiler.36424714_0"
        /*0030*/ 	.string	"-arch sm_100 -m 64 "



//--------------------- .note.nv.cuinfo           --------------------------
	.section	.note.nv.cuinfo,"",@"SHT_NOTE"
	.sectionflags	@"SHF_NOTE_NV_CUINFO"
        /*0018*/ 	.short	0x0002
        /*001a*/ 	.short	0x0064
        /*001c*/ 	.short	0x0082
	.zero		2


//--------------------- .nv.info                  --------------------------
	.section	.nv.info,"",@"SHT_CUDA_INFO"
	.align	4


	//----- nvinfo : EIATTR_REGCOUNT
	.align		4
        /*0000*/ 	.byte	0x04, 0x2f
        /*0002*/ 	.short	(.L_1 - .L_0)
	.align		4
.L_0:
        /*0004*/ 	.word	index@(_Z12Add_matricesPA20_fS0_S0_)
        /*0008*/ 	.word	0x0000000e


	//----- nvinfo : EIATTR_FRAME_SIZE
	.align		4
.L_1:
        /*000c*/ 	.byte	0x04, 0x11
        /*000e*/ 	.short	(.L_3 - .L_2)
	.align		4
.L_2:
        /*0010*/ 	.word	index@(_Z12Add_matricesPA20_fS0_S0_)
        /*0014*/ 	.word	0x00000000


	//----- nvinfo : EIATTR_MIN_STACK_SIZE
	.align		4
.L_3:
        /*0018*/ 	.byte	0x04, 0x12
        /*001a*/ 	.short	(.L_5 - .L_4)
	.align		4
.L_4:
        /*001c*/ 	.word	index@(_Z12Add_matricesPA20_fS0_S0_)
        /*0020*/ 	.word	0x00000000
.L_5:


//--------------------- .nv.compat                --------------------------
	.section	.nv.compat,"",@"SHT_CUDA_COMPAT_INFO"
	.align	4
        /*0000*/ 	.byte	0x02, 0x09, 0x00, 0x00, 0x02, 0x02, 0x01, 0x00, 0x02, 0x05, 0x05, 0x00, 0x03, 0x07, 0x01, 0x01
        /*0010*/ 	.byte	0x02, 0x03, 0x00, 0x00, 0x02, 0x06, 0x01, 0x00, 0x04, 0x0b, 0x08, 0x00, 0x09, 0x00, 0x00, 0x00
        /*0020*/ 	.byte	0x00, 0x00, 0x00, 0x00


//--------------------- .nv.info._Z12Add_matricesPA20_fS0_S0_ --------------------------
	.section	.nv.info._Z12Add_matricesPA20_fS0_S0_,"",@"SHT_CUDA_INFO"
	.sectionflags	@""
	.align	4


	//----- nvinfo : EIATTR_CUDA_API_VERSION
	.align		4
        /*0000*/ 	.byte	0x04, 0x37
        /*0002*/ 	.short	(.L_7 - .L_6)
.L_6:
        /*0004*/ 	.word	0x00000082


	//----- nvinfo : EIATTR_KPARAM_INFO
	.align		4
.L_7:
        /*0008*/ 	.byte	0x04, 0x17
        /*000a*/ 	.short	(.L_9 - .L_8)
.L_8:
        /*000c*/ 	.word	0x00000000
        /*0010*/ 	.short	0x0002
        /*0012*/ 	.short	0x0010
        /*0014*/ 	.byte	0x00, 0xf5, 0x21, 0x00


	//----- nvinfo : EIATTR_KPARAM_INFO
	.align		4
.L_9:
        /*0018*/ 	.byte	0x04, 0x17
        /*001a*/ 	.short	(.L_11 - .L_10)
.L_10:
        /*001c*/ 	.word	0x00000000
        /*0020*/ 	.short	0x0001
        /*0022*/ 	.short	0x0008
        /*0024*/ 	.byte	0x00, 0xf5, 0x21, 0x00


	//----- nvinfo : EIATTR_KPARAM_INFO
	.align		4
.L_11:
        /*0028*/ 	.byte	0x04, 0x17
        /*002a*/ 	.short	(.L_13 - .L_12)
.L_12:
        /*002c*/ 	.word	0x00000000
        /*0030*/ 	.short	0x0000
        /*0032*/ 	.short	0x0000
        /*0034*/ 	.byte	0x00, 0xf5, 0x21, 0x00


	//----- nvinfo : EIATTR_SPARSE_MMA_MASK
	.align		4
.L_13:
        /*0038*/ 	.byte	0x03, 0x50
        /*003a*/ 	.short	0x0000


	//----- nvinfo : EIATTR_MAXREG_COUNT
	.align		4
        /*003c*/ 	.byte	0x03, 0x1b
        /*003e*/ 	.short	0x00ff


	//----- nvinfo : EIATTR_MERCURY_ISA_VERSION
	.align		4
        /*0040*/ 	.byte	0x03, 0x5f
        /*0042*/ 	.short	0x0101


	//----- nvinfo : EIATTR_VRC_CTA_INIT_COUNT
	.align		4
        /*0044*/ 	.byte	0x02, 0x4a
	.zero		1
	.zero		1


	//----- nvinfo : EIATTR_EXIT_INSTR_OFFSETS
	.align		4
        /*0048*/ 	.byte	0x04, 0x1c
        /*004a*/ 	.short	(.L_15 - .L_14)


	//   ....[0]....
.L_14:
        /*004c*/ 	.word	0x00000050


	//   ....[1]....
        /*0050*/ 	.word	0x00000140


	//----- nvinfo : EIATTR_CBANK_PARAM_SIZE
	.align		4
.L_15:
        /*0054*/ 	.byte	0x03, 0x19
        /*0056*/ 	.short	0x0018


	//----- nvinfo : EIATTR_PARAM_CBANK
	.align		4
        /*0058*/ 	.byte	0x04, 0x0a
        /*005a*/ 	.short	(.L_17 - .L_16)
	.align		4
.L_16:
        /*005c*/ 	.word	index@(.nv.constant0._Z12Add_matricesPA20_fS0_S0_)
        /*0060*/ 	.short	0x0380
        /*0062*/ 	.short	0x0018


	//----- nvinfo : EIATTR_SW_WAR
	.align		4
.L_17:
        /*0064*/ 	.byte	0x04, 0x36
        /*0066*/ 	.short	(.L_19 - .L_18)
.L_18:
        /*0068*/ 	.word	0x00000008
.L_19:


//--------------------- .nv.callgraph             --------------------------
	.section	.nv.callgraph,"",@"SHT_CUDA_CALLGRAPH"
	.align	4
	.sectionentsize	8
	.align		4
        /*0000*/ 	.word	0x00000000
	.align		4
        /*0004*/ 	.word	0xffffffff
	.align		4
        /*0008*/ 	.word	0x00000000
	.align		4
        /*000c*/ 	.word	0xfffffffe
	.align		4
        /*0010*/ 	.word	0x00000000
	.align		4
        /*0014*/ 	.word	0xfffffffd
	.align		4
        /*0018*/ 	.word	0x00000000
	.align		4
        /*001c*/ 	.word	0xfffffffc


//--------------------- .text._Z12Add_matricesPA20_fS0_S0_ --------------------------
	.section	.text._Z12Add_matricesPA20_fS0_S0_,"ax",@progbits
	.align	128
        .global         _Z12Add_matricesPA20_fS0_S0_
        .type           _Z12Add_matricesPA20_fS0_S0_,@function
        .size           _Z12Add_matricesPA20_fS0_S0_,(.L_x_1 - _Z12Add_matricesPA20_fS0_S0_)
        .other          _Z12Add_matricesPA20_fS0_S0_,@"STO_CUDA_ENTRY STV_DEFAULT"
_Z12Add_matricesPA20_fS0_S0_:
.text._Z12Add_matricesPA20_fS0_S0_:
[----:B------:R-:W-:Y:S01]  /*0000*/  LDC R1, c[0x0][0x37c] ;  /* 0x0000df00ff017b82 */ /* 0x000fe20000000800 */
[----:B------:R-:W0:Y:S01]  /*0010*/  S2R R9, SR_TID.X ;  /* 0x0000000000097919 */ /* 0x000e220000002100 */
[----:B------:R-:W0:Y:S02]  /*0020*/  S2R R11, SR_TID.Y ;  /* 0x00000000000b7919 */ /* 0x000e240000002200 */
[----:B0-----:R-:W-:-:S04]  /*0030*/  VIMNMX.U32 R0, PT, PT, R9, R11, !PT ;  /* 0x0000000b09007248 */ /* 0x001fc80007fe0000 */
[----:B------:R-:W-:-:S13]  /*0040*/  ISETP.GT.U32.AND P0, PT, R0, 0x13, PT ;  /* 0x000000130000780c */ /* 0x000fda0003f04070 */
[----:B------:R-:W-:Y:S05]  /*0050*/  @P0 EXIT ;  /* 0x000000000000094d */ /* 0x000fea0003800000 */
[----:B------:R-:W0:Y:S01]  /*0060*/  LDC.64 R2, c[0x0][0x380] ;  /* 0x0000e000ff027b82 */ /* 0x000e220000000a00 */
[----:B------:R-:W1:Y:S07]  /*0070*/  LDCU.64 UR4, c[0x0][0x358] ;  /* 0x00006b00ff0477ac */ /* 0x000e6e0008000a00 */
[----:B------:R-:W2:Y:S08]  /*0080*/  LDC.64 R4, c[0x0][0x388] ;  /* 0x0000e200ff047b82 */ /* 0x000eb00000000a00 */
[----:B------:R-:W3:Y:S01]  /*0090*/  LDC.64 R6, c[0x0][0x390] ;  /* 0x0000e400ff067b82 */ /* 0x000ee20000000a00 */
[----:B0-----:R-:W-:-:S04]  /*00a0*/  IMAD.WIDE.U32 R2, R9, 0x50, R2 ;  /* 0x0000005009027825 */ /* 0x001fc800078e0002 */
[----:B------:R-:W-:-:S04]  /*00b0*/  IMAD.WIDE.U32 R2, R11, 0x4, R2 ;  /* 0x000000040b027825 */ /* 0x000fc800078e0002 */
[----:B--2---:R-:W-:Y:S02]  /*00c0*/  IMAD.WIDE.U32 R4, R9, 0x50, R4 ;  /* 0x0000005009047825 */ /* 0x004fe400078e0004 */
[----:B-1----:R-:W2:Y:S02]  /*00d0*/  LDG.E R2, desc[UR4][R2.64] ;  /* 0x0000000402027981 */ /* 0x002ea4000c1e1900 */
[----:B------:R-:W-:-:S06]  /*00e0*/  IMAD.WIDE.U32 R4, R11, 0x4, R4 ;  /* 0x000000040b047825 */ /* 0x000fcc00078e0004 */
[----:B------:R-:W2:Y:S01]  /*00f0*/  LDG.E R5, desc[UR4][R4.64] ;  /* 0x0000000404057981 */ /* 0x000ea2000c1e1900 */
[----:B---3--:R-:W-:-:S04]  /*0100*/  IMAD.WIDE.U32 R6, R9, 0x50, R6 ;  /* 0x0000005009067825 */ /* 0x008fc800078e0006 */
[----:B------:R-:W-:-:S04]  /*0110*/  IMAD.WIDE.U32 R6, R11, 0x4, R6 ;  /* 0x000000040b067825 */ /* 0x000fc800078e0006 */
[----:B--2---:R-:W-:-:S05]  /*0120*/  FADD R9, R2, R5 ;  /* 0x0000000502097221 */ /* 0x004fca0000000000 */
[----:B------:R-:W-:Y:S01]  /*0130*/  STG.E desc[UR4][R6.64], R9 ;  /* 0x0000000906007986 */ /* 0x000fe2000c101904 */
[----:B------:R-:W-:Y:S05]  /*0140*/  EXIT ;  /* 0x000000000000794d */ /* 0x000fea0003800000 */
.L_x_0:
[----:B------:R-:W-:-:S00]  /*0150*/  BRA `(.L_x_0) ;  /* 0xfffffffc00fc7947 */ /* 0x000fc0000383ffff */
[----:B------:R-:W-:-:S00]  /*0160*/  NOP ;  /* 0x0000000000007918 */ /* 0x000fc00000000000 */
        /* <DEDUP_REMOVED lines=9> */
.L_x_1:


//--------------------- .nv.shared.reserved.0     --------------------------
	.section	.nv.shared.reserved.0,"aw",@nobits
	.weak		__nv_reservedSMEM_offset_0_alias
	.size		__nv_reservedSMEM_offset_0_alias, 0, 64
	.other		__nv_reservedSMEM_offset_0_alias,@"STO_CUDA_RESERVED_SHARED STV_DEFAULT"
__nv_reservedSMEM_offset_0_alias:
	.zero		0
	.zero		64


//--------------------- .nv.constant0._Z12Add_matricesPA20_fS0_S0_ --------------------------
	.section	.nv.constant0._Z12Add_matricesPA20_fS0_S0_,"a",@progbits
	.sectionflags	@""
	.align	4
.nv.constant0._Z12Add_matricesPA20_fS0_S0_:
	.zero		920


//--------------------- SYMBOLS --------------------------

	.type		.nv.reservedSmem.offset0,@object
	.size		.nv.reservedSmem.offset0,0x4
